//
// Generated by NVIDIA NVVM Compiler
//
// Compiler Build ID: CL-36424714
// Cuda compilation tools, release 13.0, V13.0.88
// Based on NVVM 20.0.0
//

.version 9.0
.target sm_100
.address_size 64

	// .globl	_Z13vecAdd_kernelPKfS0_Pfm

.visible .entry _Z13vecAdd_kernelPKfS0_Pfm(
	.param .u64 .ptr .align 1 _Z13vecAdd_kernelPKfS0_Pfm_param_0,
	.param .u64 .ptr .align 1 _Z13vecAdd_kernelPKfS0_Pfm_param_1,
	.param .u64 .ptr .align 1 _Z13vecAdd_kernelPKfS0_Pfm_param_2,
	.param .u64 _Z13vecAdd_kernelPKfS0_Pfm_param_3
)
{
	.reg .pred 	%p<3>;
	.reg .b32 	%r<6>;
	.reg .b32 	%f<4>;
	.reg .b64 	%rd<19>;

	ld.param.u64 	%rd9, [_Z13vecAdd_kernelPKfS0_Pfm_param_0];
	ld.param.u64 	%rd10, [_Z13vecAdd_kernelPKfS0_Pfm_param_1];
	ld.param.u64 	%rd11, [_Z13vecAdd_kernelPKfS0_Pfm_param_2];
	ld.param.u64 	%rd12, [_Z13vecAdd_kernelPKfS0_Pfm_param_3];
	mov.u32 	%r1, %ctaid.x;
	mov.u32 	%r2, %ntid.x;
	mov.u32 	%r3, %tid.x;
	mad.lo.s32 	%r4, %r1, %r2, %r3;
	cvt.u64.u32 	%rd18, %r4;
	cvt.u64.u32 	%rd2, %r2;
	setp.le.u64 	%p1, %rd12, %rd18;
	@%p1 bra 	$L__BB0_3;
	mov.u32 	%r5, %nctaid.x;
	cvt.u64.u32 	%rd13, %r5;
	mul.lo.s64 	%rd3, %rd2, %rd13;
	cvta.to.global.u64 	%rd4, %rd9;
	cvta.to.global.u64 	%rd5, %rd10;
	cvta.to.global.u64 	%rd6, %rd11;
$L__BB0_2:
	shl.b64 	%rd14, %rd18, 2;
	add.s64 	%rd15, %rd4, %rd14;
	ld.global.nc.f32 	%f1, [%rd15];
	add.s64 	%rd16, %rd5, %rd14;
	ld.global.nc.f32 	%f2, [%rd16];
	add.f32 	%f3, %f1, %f2;
	add.s64 	%rd17, %rd6, %rd14;
	st.global.f32 	[%rd17], %f3;
	add.s64 	%rd18, %rd18, %rd3;
	setp.lt.u64 	%p2, %rd18, %rd12;
	@%p2 bra 	$L__BB0_2;
$L__BB0_3:
	ret;

}


// ===== COMPILED SASS (sm_100) =====

	.target	sm_100

	.elftype	@"ET_EXEC"


//--------------------- .note.nv.tkinfo           --------------------------
	.section	.note.nv.tkinfo,"",@"SHT_NOTE"
	.sectionflags	@"SHF_NOTE_NV_TKINFO"
	.tkinfo
        /*0018*/ 	.word	0x00000002
        /*0030*/ 	.string	""
        /*0030*/ 	.string	"ptxas"
        /*0030*/ 	.string	"Cuda compilation tools, release 13.0, V13.0.88"
        /*0030*/ 	.string	"Build cuda_13.0.r13.0/compiler.36424714_0"
        /*0030*/ 	.string	"-arch sm_100 -m 64 "



//--------------------- .note.nv.cuinfo           --------------------------
	.section	.note.nv.cuinfo,"",@"SHT_NOTE"
	.sectionflags	@"SHF_NOTE_NV_CUINFO"
        /*0018*/ 	.short	0x0002
        /*001a*/ 	.short	0x0064
        /*001c*/ 	.short	0x0082
	.zero		2


//--------------------- .nv.info                  --------------------------
	.section	.nv.info,"",@"SHT_CUDA_INFO"
	.align	4


	//----- nvinfo : EIATTR_REGCOUNT
	.align		4
        /*0000*/ 	.byte	0x04, 0x2f
        /*0002*/ 	.short	(.L_1 - .L_0)
	.align		4
.L_0:
        /*0004*/ 	.word	index@(_Z13vecAdd_kernelPKfS0_Pfm)
        /*0008*/ 	.word	0x00000010


	//----- nvinfo : EIATTR_FRAME_SIZE
	.align		4
.L_1:
        /*000c*/ 	.byte	0x04, 0x11
        /*000e*/ 	.short	(.L_3 - .L_2)
	.align		4
.L_2:
        /*0010*/ 	.word	index@(_Z13vecAdd_kernelPKfS0_Pfm)
        /*0014*/ 	.word	0x00000000


	//----- nvinfo : EIATTR_MIN_STACK_SIZE
	.align		4
.L_3:
        /*0018*/ 	.byte	0x04, 0x12
        /*001a*/ 	.short	(.L_5 - .L_4)
	.align		4
.L_4:
        /*001c*/ 	.word	index@(_Z13vecAdd_kernelPKfS0_Pfm)
        /*0020*/ 	.word	0x00000000
.L_5:


//--------------------- .nv.compat                --------------------------
	.section	.nv.compat,"",@"SHT_CUDA_COMPAT_INFO"
	.align	4
        /*0000*/ 	.byte	0x02, 0x09, 0x00, 0x00, 0x02, 0x02, 0x01, 0x00, 0x02, 0x05, 0x05, 0x00, 0x03, 0x07, 0x01, 0x01
        /*0010*/ 	.byte	0x02, 0x03, 0x00, 0x00, 0x02, 0x06, 0x01, 0x00, 0x04, 0x0b, 0x08, 0x00, 0x09, 0x00, 0x00, 0x00
        /*0020*/ 	.byte	0x00, 0x00, 0x00, 0x00


//--------------------- .nv.info._Z13vecAdd_kernelPKfS0_Pfm --------------------------
	.section	.nv.info._Z13vecAdd_kernelPKfS0_Pfm,"",@"SHT_CUDA_INFO"
	.sectionflags	@""
	.align	4


	//----- nvinfo : EIATTR_CUDA_API_VERSION
	.align		4
        /*0000*/ 	.byte	0x04, 0x37
        /*0002*/ 	.short	(.L_7 - .L_6)
.L_6:
        /*0004*/ 	.word	0x00000082


	//----- nvinfo : EIATTR_KPARAM_INFO
	.align		4
.L_7:
        /*0008*/ 	.byte	0x04, 0x17
        /*000a*/ 	.short	(.L_9 - .L_8)
.L_8:
        /*000c*/ 	.word	0x00000000
        /*0010*/ 	.short	0x0003
        /*0012*/ 	.short	0x0018
        /*0014*/ 	.byte	0x00, 0xf0, 0x21, 0x00


	//----- nvinfo : EIATTR_KPARAM_INFO
	.align		4
.L_9:
        /*0018*/ 	.byte	0x04, 0x17
        /*001a*/ 	.short	(.L_11 - .L_10)
.L_10:
        /*001c*/ 	.word	0x00000000
        /*0020*/ 	.short	0x0002
        /*0022*/ 	.short	0x0010
        /*0024*/ 	.byte	0x00, 0xf5, 0x21, 0x00


	//----- nvinfo : EIATTR_KPARAM_INFO
	.align		4
.L_11:
        /*0028*/ 	.byte	0x04, 0x17
        /*002a*/ 	.short	(.L_13 - .L_12)
.L_12:
        /*002c*/ 	.word	0x00000000
        /*0030*/ 	.short	0x0001
        /*0032*/ 	.short	0x0008
        /*0034*/ 	.byte	0x00, 0xf5, 0x21, 0x00


	//----- nvinfo : EIATTR_KPARAM_INFO
	.align		4
.L_13:
        /*0038*/ 	.byte	0x04, 0x17
        /*003a*/ 	.short	(.L_15 - .L_14)
.L_14:
        /*003c*/ 	.word	0x00000000
        /*0040*/ 	.short	0x0000
        /*0042*/ 	.short	0x0000
        /*0044*/ 	.byte	0x00, 0xf5, 0x21, 0x00


	//----- nvinfo : EIATTR_SPARSE_MMA_MASK
	.align		4
.L_15:
        /*0048*/ 	.byte	0x03, 0x50
        /*004a*/ 	.short	0x0000


	//----- nvinfo : EIATTR_MAXREG_COUNT
	.align		4
        /*004c*/ 	.byte	0x03, 0x1b
        /*004e*/ 	.short	0x00ff


	//----- nvinfo : EIATTR_MERCURY_ISA_VERSION
	.align		4
        /*0050*/ 	.byte	0x03, 0x5f
        /*0052*/ 	.short	0x0101


	//----- nvinfo : EIATTR_VRC_CTA_INIT_COUNT
	.align		4
        /*0054*/ 	.byte	0x02, 0x4a
	.zero		1
	.zero		1


	//----- nvinfo : EIATTR_EXIT_INSTR_OFFSETS
	.align		4
        /*0058*/ 	.byte	0x04, 0x1c
        /*005a*/ 	.short	(.L_17 - .L_16)


	//   ....[0]....
.L_16:
        /*005c*/ 	.word	0x00000080


	//   ....[1]....
        /*0060*/ 	.word	0x00000230


	//----- nvinfo : EIATTR_CRS_STACK_SIZE
	.align		4
.L_17:
        /*0064*/ 	.byte	0x04, 0x1e
        /*0066*/ 	.short	(.L_19 - .L_18)
.L_18:
        /*0068*/ 	.word	0x00000000


	//----- nvinfo : EIATTR_CBANK_PARAM_SIZE
	.align		4
.L_19:
        /*006c*/ 	.byte	0x03, 0x19
        /*006e*/ 	.short	0x0020


	//----- nvinfo : EIATTR_PARAM_CBANK
	.align		4
        /*0070*/ 	.byte	0x04, 0x0a
        /*0072*/ 	.short	(.L_21 - .L_20)
	.align		4
.L_20:
        /*0074*/ 	.word	index@(.nv.constant0._Z13vecAdd_kernelPKfS0_Pfm)
        /*0078*/ 	.short	0x0380
        /*007a*/ 	.short	0x0020


	//----- nvinfo : EIATTR_SW_WAR
	.align		4
.L_21:
        /*007c*/ 	.byte	0x04, 0x36
        /*007e*/ 	.short	(.L_23 - .L_22)
.L_22:
        /*0080*/ 	.word	0x00000008
.L_23:


//--------------------- .nv.callgraph             --------------------------
	.section	.nv.callgraph,"",@"SHT_CUDA_CALLGRAPH"
	.align	4
	.sectionentsize	8
	.align		4
        /*0000*/ 	.word	0x00000000
	.align		4
        /*0004*/ 	.word	0xffffffff
	.align		4
        /*0008*/ 	.word	0x00000000
	.align		4
        /*000c*/ 	.word	0xfffffffe
	.align		4
        /*0010*/ 	.word	0x00000000
	.align		4
        /*0014*/ 	.word	0xfffffffd
	.align		4
        /*0018*/ 	.word	0x00000000
	.align		4
        /*001c*/ 	.word	0xfffffffc


//--------------------- .text._Z13vecAdd_kernelPKfS0_Pfm --------------------------
	.section	.text._Z13vecAdd_kernelPKfS0_Pfm,"ax",@progbits
	.align	128
        .global         _Z13vecAdd_kernelPKfS0_Pfm
        .type           _Z13vecAdd_kernelPKfS0_Pfm,@function
        .size           _Z13vecAdd_kernelPKfS0_Pfm,(.L_x_2 - _Z13vecAdd_kernelPKfS0_Pfm)
        .other          _Z13vecAdd_kernelPKfS0_Pfm,@"STO_CUDA_ENTRY STV_DEFAULT"
_Z13vecAdd_kernelPKfS0_Pfm:
.text._Z13vecAdd_kernelPKfS0_Pfm:
[----:B------:R-:W-:Y:S01]  /*0000*/  LDC R1, c[0x0][0x37c] ;  /* 0x0000df00ff017b82 */ /* 0x000fe20000000800 */
[----:B------:R-:W0:Y:S07]  /*0010*/  S2R R3, SR_TID.X ;  /* 0x0000000000037919 */ /* 0x000e2e0000002100 */
[----:B------:R-:W0:Y:S01]  /*0020*/  S2UR UR4, SR_CTAID.X ;  /* 0x00000000000479c3 */ /* 0x000e220000002500 */
[----:B------:R-:W1:Y:S07]  /*0030*/  LDCU.64 UR8, c[0x0][0x398] ;  /* 0x00007300ff0877ac */ /* 0x000e6e0008000a00 */
[----:B------:R-:W0:Y:S02]  /*0040*/  LDC R2, c[0x0][0x360] ;  /* 0x0000d800ff027b82 */ /* 0x000e240000000800 */
[----:B0-----:R-:W-:-:S05]  /*0050*/  IMAD R0, R2, UR4, R3 ;  /* 0x0000000402007c24 */ /* 0x001fca000f8e0203 */
[----:B-1----:R-:W-:-:S04]  /*0060*/  ISETP.GE.U32.AND P0, PT, R0, UR8, PT ;  /* 0x0000000800007c0c */ /* 0x002fc8000bf06070 */
[----:B------:R-:W-:-:S13]  /*0070*/  ISETP.GE.U32.AND.EX P0, PT, RZ, UR9, PT, P0 ;  /* 0x00000009ff007c0c */ /* 0x000fda000bf06100 */
[----:B------:R-:W-:Y:S05]  /*0080*/  @P0 EXIT ;  /* 0x000000000000094d */ /* 0x000fea0003800000 */
[----:B------:R-:W0:Y:S01]  /*0090*/  LDCU UR4, c[0x0][0x370] ;  /* 0x00006e00ff0477ac */ /* 0x000e220008000800 */
[----:B------:R-:W-:Y:S02]  /*00a0*/  IMAD.MOV.U32 R13, RZ, RZ, R0 ;  /* 0x000000ffff0d7224 */ /* 0x000fe400078e0000 */
[----:B------:R-:W-:Y:S01]  /*00b0*/  IMAD.MOV.U32 R10, RZ, RZ, RZ ;  /* 0x000000ffff0a7224 */ /* 0x000fe200078e00ff */
[----:B------:R-:W1:Y:S01]  /*00c0*/  LDCU.64 UR6, c[0x0][0x358] ;  /* 0x00006b00ff0677ac */ /* 0x000e620008000a00 */
[----:B------:R-:W2:Y:S01]  /*00d0*/  LDCU.64 UR10, c[0x0][0x390] ;  /* 0x00007200ff0a77ac */ /* 0x000ea20008000a00 */
[----:B------:R-:W3:Y:S01]  /*00e0*/  LDCU.128 UR12, c[0x0][0x380] ;  /* 0x00007000ff0c77ac */ /* 0x000ee20008000c00 */
[----:B0-----:R-:W-:Y:S01]  /*00f0*/  IMAD.WIDE.U32 R2, R2, UR4, RZ ;  /* 0x0000000402027c25 */ /* 0x001fe2000f8e00ff */
[----:B------:R-:W-:-:S03]  /*0100*/  UMOV UR4, URZ ;  /* 0x000000ff00047c82 */ /* 0x000fc60008000000 */
[----:B-1----:R-:W-:-:S07]  /*0110*/  VIADD R0, R3, UR4 ;  /* 0x0000000403007c36 */ /* 0x002fce0008000000 */
.L_x_0:
[C---:B0-----:R-:W-:Y:S01]  /*0120*/  IMAD.SHL.U32 R8, R13.reuse, 0x4, RZ ;  /* 0x000000040d087824 */ /* 0x041fe200078e00ff */
[----:B------:R-:W-:-:S04]  /*0130*/  SHF.L.U64.HI R9, R13, 0x2, R10 ;  /* 0x000000020d097819 */ /* 0x000fc8000001020a */
[C---:B---3--:R-:W-:Y:S02]  /*0140*/  IADD3 R6, P1, PT, R8.reuse, UR14, RZ ;  /* 0x0000000e08067c10 */ /* 0x048fe4000ff3e0ff */
[----:B------:R-:W-:Y:S02]  /*0150*/  IADD3 R4, P0, PT, R8, UR12, RZ ;  /* 0x0000000c08047c10 */ /* 0x000fe4000ff1e0ff */
[C---:B------:R-:W-:Y:S02]  /*0160*/  IADD3.X R7, PT, PT, R9.reuse, UR15, RZ, P1, !PT ;  /* 0x0000000f09077c10 */ /* 0x040fe40008ffe4ff */
[----:B------:R-:W-:-:S04]  /*0170*/  IADD3.X R5, PT, PT, R9, UR13, RZ, P0, !PT ;  /* 0x0000000d09057c10 */ /* 0x000fc800087fe4ff */
[----:B------:R-:W3:Y:S04]  /*0180*/  LDG.E.CONSTANT R7, desc[UR6][R6.64] ;  /* 0x0000000606077981 */ /* 0x000ee8000c1e9900 */
[----:B------:R-:W3:Y:S01]  /*0190*/  LDG.E.CONSTANT R4, desc[UR6][R4.64] ;  /* 0x0000000604047981 */ /* 0x000ee2000c1e9900 */
[----:B--2---:R-:W-:-:S04]  /*01a0*/  IADD3 R8, P0, PT, R8, UR10, RZ ;  /* 0x0000000a08087c10 */ /* 0x004fc8000ff1e0ff */
[----:B------:R-:W-:Y:S02]  /*01b0*/  IADD3.X R9, PT, PT, R9, UR11, RZ, P0, !PT ;  /* 0x0000000b09097c10 */ /* 0x000fe400087fe4ff */
[----:B------:R-:W-:-:S05]  /*01c0*/  IADD3 R13, P0, PT, R13, R2, RZ ;  /* 0x000000020d0d7210 */ /* 0x000fca0007f1e0ff */
[----:B------:R-:W-:Y:S01]  /*01d0*/  IMAD.X R10, R10, 0x1, R0, P0 ;  /* 0x000000010a0a7824 */ /* 0x000fe200000e0600 */
[----:B------:R-:W-:-:S04]  /*01e0*/  ISETP.GE.U32.AND P0, PT, R13, UR8, PT ;  /* 0x000000080d007c0c */ /* 0x000fc8000bf06070 */
[----:B------:R-:W-:Y:S01]  /*01f0*/  ISETP.GE.U32.AND.EX P0, PT, R10, UR9, PT, P0 ;  /* 0x000000090a007c0c */ /* 0x000fe2000bf06100 */
[----:B---3--:R-:W-:-:S05]  /*0200*/  FADD R11, R4, R7 ;  /* 0x00000007040b7221 */ /* 0x008fca0000000000 */
[----:B------:R0:W-:Y:S07]  /*0210*/  STG.E desc[UR6][R8.64], R11 ;  /* 0x0000000b08007986 */ /* 0x0001ee000c101906 */
[----:B------:R-:W-:Y:S05]  /*0220*/  @!P0 BRA `(.L_x_0) ;  /* 0xfffffffc00bc8947 */ /* 0x000fea000383ffff */
[----:B------:R-:W-:Y:S05]  /*0230*/  EXIT ;  /* 0x000000000000794d */ /* 0x000fea0003800000 */
.L_x_1:
[----:B------:R-:W-:-:S00]  /*0240*/  BRA `(.L_x_1) ;  /* 0xfffffffc00fc7947 */ /* 0x000fc0000383ffff */
[----:B------:R-:W-:-:S00]  /*0250*/  NOP ;  /* 0x0000000000007918 */ /* 0x000fc00000000000 */
        /* <DEDUP_REMOVED lines=10> */
.L_x_2:


//--------------------- .nv.shared.reserved.0     --------------------------
	.section	.nv.shared.reserved.0,"aw",@nobits
	.weak		__nv_reservedSMEM_offset_0_alias
	.size		__nv_reservedSMEM_offset_0_alias, 0, 64
	.other		__nv_reservedSMEM_offset_0_alias,@"STO_CUDA_RESERVED_SHARED STV_DEFAULT"
__nv_reservedSMEM_offset_0_alias:
	.zero		0
	.zero		64


//--------------------- .nv.constant0._Z13vecAdd_kernelPKfS0_Pfm --------------------------
	.section	.nv.constant0._Z13vecAdd_kernelPKfS0_Pfm,"a",@progbits
	.sectionflags	@""
	.align	4
.nv.constant0._Z13vecAdd_kernelPKfS0_Pfm:
	.zero		928


//--------------------- SYMBOLS --------------------------

	.type		.nv.reservedSmem.offset0,@object
	.size		.nv.reservedSmem.offset0,0x4
